//
// Generated by NVIDIA NVVM Compiler
//
// Compiler Build ID: CL-36424714
// Cuda compilation tools, release 13.0, V13.0.88
// Based on NVVM 20.0.0
//

.version 9.0
.target sm_100
.address_size 64

	// .globl	_Z3runjPmPc

.visible .entry _Z3runjPmPc(
	.param .u32 _Z3runjPmPc_param_0,
	.param .u64 .ptr .align 1 _Z3runjPmPc_param_1,
	.param .u64 .ptr .align 1 _Z3runjPmPc_param_2
)
{
	.reg .pred 	%p<10>;
	.reg .b16 	%rs<9>;
	.reg .b32 	%r<9>;
	.reg .b64 	%rd<22>;

	ld.param.u32 	%r2, [_Z3runjPmPc_param_0];
	ld.param.u64 	%rd7, [_Z3runjPmPc_param_1];
	ld.param.u64 	%rd8, [_Z3runjPmPc_param_2];
	mov.u32 	%r3, %ctaid.x;
	mov.u32 	%r4, %ntid.x;
	mov.u32 	%r5, %tid.x;
	mad.lo.s32 	%r1, %r3, %r4, %r5;
	setp.ge.u32 	%p1, %r1, %r2;
	@%p1 bra 	$L__BB0_12;
	cvta.to.global.u64 	%rd9, %rd7;
	mul.wide.u32 	%rd10, %r1, 8;
	add.s64 	%rd11, %rd9, %rd10;
	ld.global.u64 	%rd1, [%rd11];
	setp.lt.u64 	%p2, %rd1, 2;
	mov.b16 	%rs2, 0;
	mov.u16 	%rs8, %rs2;
	@%p2 bra 	$L__BB0_11;
	setp.eq.s64 	%p3, %rd1, 2;
	mov.b16 	%rs3, 1;
	mov.u16 	%rs8, %rs3;
	@%p3 bra 	$L__BB0_11;
	and.b64  	%rd12, %rd1, 1;
	setp.eq.b64 	%p4, %rd12, 1;
	not.pred 	%p5, %p4;
	mov.u16 	%rs8, %rs2;
	@%p5 bra 	$L__BB0_11;
	setp.lt.u64 	%p6, %rd1, 9;
	mov.u16 	%rs8, %rs3;
	@%p6 bra 	$L__BB0_11;
	mov.b64 	%rd20, 3;
	cvt.u32.u64 	%r7, %rd1;
	bra.uni 	$L__BB0_7;
$L__BB0_6:
	add.s64 	%rd20, %rd20, 2;
	mul.lo.s64 	%rd16, %rd20, %rd20;
	setp.gt.u64 	%p9, %rd16, %rd1;
	mov.u16 	%rs8, %rs3;
	@%p9 bra 	$L__BB0_11;
$L__BB0_7:
	or.b64  	%rd14, %rd1, %rd20;
	and.b64  	%rd15, %rd14, -4294967296;
	setp.ne.s64 	%p7, %rd15, 0;
	@%p7 bra 	$L__BB0_9;
	cvt.u32.u64 	%r6, %rd20;
	rem.u32 	%r8, %r7, %r6;
	cvt.u64.u32 	%rd21, %r8;
	bra.uni 	$L__BB0_10;
$L__BB0_9:
	rem.u64 	%rd21, %rd1, %rd20;
$L__BB0_10:
	setp.ne.s64 	%p8, %rd21, 0;
	mov.u16 	%rs8, %rs2;
	@%p8 bra 	$L__BB0_6;
$L__BB0_11:
	cvt.u64.u32 	%rd17, %r1;
	cvta.to.global.u64 	%rd18, %rd8;
	add.s64 	%rd19, %rd18, %rd17;
	st.global.u8 	[%rd19], %rs8;
$L__BB0_12:
	ret;

}


// ===== COMPILED SASS (sm_100) =====

	.target	sm_100

	.elftype	@"ET_EXEC"


//--------------------- .note.nv.tkinfo           --------------------------
	.section	.note.nv.tkinfo,"",@"SHT_NOTE"
	.sectionflags	@"SHF_NOTE_NV_TKINFO"
	.tkinfo
        /*0018*/ 	.word	0x00000002
        /*0030*/ 	.string	""
        /*0030*/ 	.string	"ptxas"
        /*0030*/ 	.string	"Cuda compilation tools, release 13.0, V13.0.88"
        /*0030*/ 	.string	"Build cuda_13.0.r13.0/compiler.36424714_0"
        /*0030*/ 	.string	"-arch sm_100 -m 64 "



//--------------------- .note.nv.cuinfo           --------------------------
	.section	.note.nv.cuinfo,"",@"SHT_NOTE"
	.sectionflags	@"SHF_NOTE_NV_CUINFO"
        /*0018*/ 	.short	0x0002
        /*001a*/ 	.short	0x0064
        /*001c*/ 	.short	0x0082
	.zero		2


//--------------------- .nv.info                  --------------------------
	.section	.nv.info,"",@"SHT_CUDA_INFO"
	.align	4


	//----- nvinfo : EIATTR_REGCOUNT
	.align		4
        /*0000*/ 	.byte	0x04, 0x2f
        /*0002*/ 	.short	(.L_1 - .L_0)
	.align		4
.L_0:
        /*0004*/ 	.word	index@(_Z3runjPmPc)
        /*0008*/ 	.word	0x00000014


	//----- nvinfo : EIATTR_FRAME_SIZE
	.align		4
.L_1:
        /*000c*/ 	.byte	0x04, 0x11
        /*000e*/ 	.short	(.L_3 - .L_2)
	.align		4
.L_2:
        /*0010*/ 	.word	index@($__internal_0_$__cuda_sm20_rem_u64)
        /*0014*/ 	.word	0x00000000


	//----- nvinfo : EIATTR_FRAME_SIZE
	.align		4
.L_3:
        /*0018*/ 	.byte	0x04, 0x11
        /*001a*/ 	.short	(.L_5 - .L_4)
	.align		4
.L_4:
        /*001c*/ 	.word	index@(_Z3runjPmPc)
        /*0020*/ 	.word	0x00000000


	//----- nvinfo : EIATTR_MIN_STACK_SIZE
	.align		4
.L_5:
        /*0024*/ 	.byte	0x04, 0x12
        /*0026*/ 	.short	(.L_7 - .L_6)
	.align		4
.L_6:
        /*0028*/ 	.word	index@(_Z3runjPmPc)
        /*002c*/ 	.word	0x00000000
.L_7:


//--------------------- .nv.compat                --------------------------
	.section	.nv.compat,"",@"SHT_CUDA_COMPAT_INFO"
	.align	4
        /*0000*/ 	.byte	0x02, 0x09, 0x00, 0x00, 0x02, 0x02, 0x01, 0x00, 0x02, 0x05, 0x05, 0x00, 0x03, 0x07, 0x01, 0x01
        /*0010*/ 	.byte	0x02, 0x03, 0x00, 0x00, 0x02, 0x06, 0x01, 0x00, 0x04, 0x0b, 0x08, 0x00, 0x09, 0x00, 0x00, 0x00
        /*0020*/ 	.byte	0x00, 0x00, 0x00, 0x00


//--------------------- .nv.info._Z3runjPmPc      --------------------------
	.section	.nv.info._Z3runjPmPc,"",@"SHT_CUDA_INFO"
	.sectionflags	@""
	.align	4


	//----- nvinfo : EIATTR_CUDA_API_VERSION
	.align		4
        /*0000*/ 	.byte	0x04, 0x37
        /*0002*/ 	.short	(.L_9 - .L_8)
.L_8:
        /*0004*/ 	.word	0x00000082


	//----- nvinfo : EIATTR_KPARAM_INFO
	.align		4
.L_9:
        /*0008*/ 	.byte	0x04, 0x17
        /*000a*/ 	.short	(.L_11 - .L_10)
.L_10:
        /*000c*/ 	.word	0x00000000
        /*0010*/ 	.short	0x0002
        /*0012*/ 	.short	0x0010
        /*0014*/ 	.byte	0x00, 0xf5, 0x21, 0x00


	//----- nvinfo : EIATTR_KPARAM_INFO
	.align		4
.L_11:
        /*0018*/ 	.byte	0x04, 0x17
        /*001a*/ 	.short	(.L_13 - .L_12)
.L_12:
        /*001c*/ 	.word	0x00000000
        /*0020*/ 	.short	0x0001
        /*0022*/ 	.short	0x0008
        /*0024*/ 	.byte	0x00, 0xf5, 0x21, 0x00


	//----- nvinfo : EIATTR_KPARAM_INFO
	.align		4
.L_13:
        /*0028*/ 	.byte	0x04, 0x17
        /*002a*/ 	.short	(.L_15 - .L_14)
.L_14:
        /*002c*/ 	.word	0x00000000
        /*0030*/ 	.short	0x0000
        /*0032*/ 	.short	0x0000
        /*0034*/ 	.byte	0x00, 0xf0, 0x11, 0x00


	//----- nvinfo : EIATTR_SPARSE_MMA_MASK
	.align		4
.L_15:
        /*0038*/ 	.byte	0x03, 0x50
        /*003a*/ 	.short	0x0000


	//----- nvinfo : EIATTR_MAXREG_COUNT
	.align		4
        /*003c*/ 	.byte	0x03, 0x1b
        /*003e*/ 	.short	0x00ff


	//----- nvinfo : EIATTR_MERCURY_ISA_VERSION
	.align		4
        /*0040*/ 	.byte	0x03, 0x5f
        /*0042*/ 	.short	0x0101


	//----- nvinfo : EIATTR_VRC_CTA_INIT_COUNT
	.align		4
        /*0044*/ 	.byte	0x02, 0x4a
	.zero		1
	.zero		1


	//----- nvinfo : EIATTR_EXIT_INSTR_OFFSETS
	.align		4
        /*0048*/ 	.byte	0x04, 0x1c
        /*004a*/ 	.short	(.L_17 - .L_16)


	//   ....[0]....
.L_16:
        /*004c*/ 	.word	0x00000070


	//   ....[1]....
        /*0050*/ 	.word	0x000004e0


	//----- nvinfo : EIATTR_CRS_STACK_SIZE
	.align		4
.L_17:
        /*0054*/ 	.byte	0x04, 0x1e
        /*0056*/ 	.short	(.L_19 - .L_18)
.L_18:
        /*0058*/ 	.word	0x00000000


	//----- nvinfo : EIATTR_CBANK_PARAM_SIZE
	.align		4
.L_19:
        /*005c*/ 	.byte	0x03, 0x19
        /*005e*/ 	.short	0x0018


	//----- nvinfo : EIATTR_PARAM_CBANK
	.align		4
        /*0060*/ 	.byte	0x04, 0x0a
        /*0062*/ 	.short	(.L_21 - .L_20)
	.align		4
.L_20:
        /*0064*/ 	.word	index@(.nv.constant0._Z3runjPmPc)
        /*0068*/ 	.short	0x0380
        /*006a*/ 	.short	0x0018


	//----- nvinfo : EIATTR_SW_WAR
	.align		4
.L_21:
        /*006c*/ 	.byte	0x04, 0x36
        /*006e*/ 	.short	(.L_23 - .L_22)
.L_22:
        /*0070*/ 	.word	0x00000008
.L_23:


//--------------------- .nv.callgraph             --------------------------
	.section	.nv.callgraph,"",@"SHT_CUDA_CALLGRAPH"
	.align	4
	.sectionentsize	8
	.align		4
        /*0000*/ 	.word	0x00000000
	.align		4
        /*0004*/ 	.word	0xffffffff
	.align		4
        /*0008*/ 	.word	0x00000000
	.align		4
        /*000c*/ 	.word	0xfffffffe
	.align		4
        /*0010*/ 	.word	0x00000000
	.align		4
        /*0014*/ 	.word	0xfffffffd
	.align		4
        /*0018*/ 	.word	0x00000000
	.align		4
        /*001c*/ 	.word	0xfffffffc


//--------------------- .text._Z3runjPmPc         --------------------------
	.section	.text._Z3runjPmPc,"ax",@progbits
	.align	128
        .global         _Z3runjPmPc
        .type           _Z3runjPmPc,@function
        .size           _Z3runjPmPc,(.L_x_7 - _Z3runjPmPc)
        .other          _Z3runjPmPc,@"STO_CUDA_ENTRY STV_DEFAULT"
_Z3runjPmPc:
.text._Z3runjPmPc:
[----:B------:R-:W-:Y:S01]  /*0000*/  LDC R1, c[0x0][0x37c] ;  /* 0x0000df00ff017b82 */ /* 0x000fe20000000800 */
[----:B------:R-:W0:Y:S07]  /*0010*/  S2R R3, SR_TID.X ;  /* 0x0000000000037919 */ /* 0x000e2e0000002100 */
[----:B------:R-:W0:Y:S01]  /*0020*/  S2UR UR4, SR_CTAID.X ;  /* 0x00000000000479c3 */ /* 0x000e220000002500 */
[----:B------:R-:W1:Y:S07]  /*0030*/  LDCU UR5, c[0x0][0x380] ;  /* 0x00007000ff0577ac */ /* 0x000e6e0008000800 */
[----:B------:R-:W0:Y:S02]  /*0040*/  LDC R0, c[0x0][0x360] ;  /* 0x0000d800ff007b82 */ /* 0x000e240000000800 */
[----:B0-----:R-:W-:-:S05]  /*0050*/  IMAD R0, R0, UR4, R3 ;  /* 0x0000000400007c24 */ /* 0x001fca000f8e0203 */
[----:B-1----:R-:W-:-:S13]  /*0060*/  ISETP.GE.U32.AND P0, PT, R0, UR5, PT ;  /* 0x0000000500007c0c */ /* 0x002fda000bf06070 */
[----:B------:R-:W-:Y:S05]  /*0070*/  @P0 EXIT ;  /* 0x000000000000094d */ /* 0x000fea0003800000 */
[----:B------:R-:W0:Y:S01]  /*0080*/  LDC.64 R2, c[0x0][0x388] ;  /* 0x0000e200ff027b82 */ /* 0x000e220000000a00 */
[----:B------:R-:W1:Y:S01]  /*0090*/  LDCU.64 UR4, c[0x0][0x358] ;  /* 0x00006b00ff0477ac */ /* 0x000e620008000a00 */
[----:B0-----:R-:W-:-:S06]  /*00a0*/  IMAD.WIDE.U32 R2, R0, 0x8, R2 ;  /* 0x0000000800027825 */ /* 0x001fcc00078e0002 */
[----:B-1----:R-:W2:Y:S01]  /*00b0*/  LDG.E.64 R2, desc[UR4][R2.64] ;  /* 0x0000000402027981 */ /* 0x002ea2000c1e1b00 */
[----:B------:R-:W-:Y:S01]  /*00c0*/  BSSY.RECONVERGENT B0, `(.L_x_0) ;  /* 0x000003d000007945 */ /* 0x000fe20003800200 */
[----:B------:R-:W-:Y:S02]  /*00d0*/  PRMT R6, RZ, 0x7610, R6 ;  /* 0x00007610ff067816 */ /* 0x000fe40000000006 */
[----:B--2---:R-:W-:-:S04]  /*00e0*/  ISETP.GE.U32.AND P0, PT, R2, 0x2, PT ;  /* 0x000000020200780c */ /* 0x004fc80003f06070 */
[----:B------:R-:W-:-:S13]  /*00f0*/  ISETP.GE.U32.AND.EX P0, PT, R3, RZ, PT, P0 ;  /* 0x000000ff0300720c */ /* 0x000fda0003f06100 */
[----:B------:R-:W-:Y:S05]  /*0100*/  @!P0 BRA `(.L_x_1) ;  /* 0x0000000000e08947 */ /* 0x000fea0003800000 */
[----:B------:R-:W-:Y:S01]  /*0110*/  ISETP.NE.U32.AND P0, PT, R2, 0x2, PT ;  /* 0x000000020200780c */ /* 0x000fe20003f05070 */
[----:B------:R-:W-:-:S03]  /*0120*/  IMAD.MOV.U32 R6, RZ, RZ, 0x1 ;  /* 0x00000001ff067424 */ /* 0x000fc600078e00ff */
[----:B------:R-:W-:-:S13]  /*0130*/  ISETP.NE.AND.EX P0, PT, R3, RZ, PT, P0 ;  /* 0x000000ff0300720c */ /* 0x000fda0003f05300 */
[----:B------:R-:W-:Y:S05]  /*0140*/  @!P0 BRA `(.L_x_1) ;  /* 0x0000000000d08947 */ /* 0x000fea0003800000 */
[----:B------:R-:W-:Y:S02]  /*0150*/  LOP3.LUT R4, R2, 0x1, RZ, 0xc0, !PT ;  /* 0x0000000102047812 */ /* 0x000fe400078ec0ff */
[----:B------:R-:W-:Y:S02]  /*0160*/  PRMT R6, RZ, 0x7610, R6 ;  /* 0x00007610ff067816 */ /* 0x000fe40000000006 */
[----:B------:R-:W-:-:S04]  /*0170*/  ISETP.NE.U32.AND P0, PT, R4, 0x1, PT ;  /* 0x000000010400780c */ /* 0x000fc80003f05070 */
[----:B------:R-:W-:-:S13]  /*0180*/  ISETP.NE.U32.AND.EX P0, PT, RZ, RZ, PT, P0 ;  /* 0x000000ffff00720c */ /* 0x000fda0003f05100 */
[----:B------:R-:W-:Y:S05]  /*0190*/  @P0 BRA `(.L_x_1) ;  /* 0x0000000000bc0947 */ /* 0x000fea0003800000 */
[----:B------:R-:W-:Y:S01]  /*01a0*/  ISETP.GE.U32.AND P0, PT, R2, 0x9, PT ;  /* 0x000000090200780c */ /* 0x000fe20003f06070 */
[----:B------:R-:W-:-:S03]  /*01b0*/  IMAD.MOV.U32 R6, RZ, RZ, 0x1 ;  /* 0x00000001ff067424 */ /* 0x000fc600078e00ff */
[----:B------:R-:W-:-:S13]  /*01c0*/  ISETP.GE.U32.AND.EX P0, PT, R3, RZ, PT, P0 ;  /* 0x000000ff0300720c */ /* 0x000fda0003f06100 */
[----:B------:R-:W-:Y:S05]  /*01d0*/  @!P0 BRA `(.L_x_1) ;  /* 0x0000000000ac8947 */ /* 0x000fea0003800000 */
[----:B------:R-:W-:Y:S02]  /*01e0*/  IMAD.MOV.U32 R5, RZ, RZ, 0x3 ;  /* 0x00000003ff057424 */ /* 0x000fe400078e00ff */
[----:B------:R-:W-:-:S07]  /*01f0*/  IMAD.MOV.U32 R4, RZ, RZ, RZ ;  /* 0x000000ffff047224 */ /* 0x000fce00078e00ff */
.L_x_5:
[----:B------:R-:W-:Y:S01]  /*0200*/  LOP3.LUT R6, R3, R4, RZ, 0xfc, !PT ;  /* 0x0000000403067212 */ /* 0x000fe200078efcff */
[----:B------:R-:W-:Y:S03]  /*0210*/  BSSY.RECONVERGENT B1, `(.L_x_2) ;  /* 0x000001b000017945 */ /* 0x000fe60003800200 */
[----:B------:R-:W-:-:S13]  /*0220*/  ISETP.NE.U32.AND P0, PT, R6, RZ, PT ;  /* 0x000000ff0600720c */ /* 0x000fda0003f05070 */
[----:B------:R-:W-:Y:S05]  /*0230*/  @P0 BRA `(.L_x_3) ;  /* 0x0000000000500947 */ /* 0x000fea0003800000 */
[----:B------:R-:W0:Y:S01]  /*0240*/  I2F.U32.RP R8, R5 ;  /* 0x0000000500087306 */ /* 0x000e220000209000 */
[----:B------:R-:W-:-:S07]  /*0250*/  ISETP.NE.U32.AND P1, PT, R5, RZ, PT ;  /* 0x000000ff0500720c */ /* 0x000fce0003f25070 */
[----:B0-----:R-:W0:Y:S02]  /*0260*/  MUFU.RCP R8, R8 ;  /* 0x0000000800087308 */ /* 0x001e240000001000 */
[----:B0-----:R-:W-:-:S06]  /*0270*/  IADD3 R6, PT, PT, R8, 0xffffffe, RZ ;  /* 0x0ffffffe08067810 */ /* 0x001fcc0007ffe0ff */
[----:B------:R0:W1:Y:S02]  /*0280*/  F2I.FTZ.U32.TRUNC.NTZ R7, R6 ;  /* 0x0000000600077305 */ /* 0x000064000021f000 */
[----:B0-----:R-:W-:Y:S02]  /*0290*/  IMAD.MOV.U32 R6, RZ, RZ, RZ ;  /* 0x000000ffff067224 */ /* 0x001fe400078e00ff */
[----:B-1----:R-:W-:-:S04]  /*02a0*/  IMAD.MOV R10, RZ, RZ, -R7 ;  /* 0x000000ffff0a7224 */ /* 0x002fc800078e0a07 */
[----:B------:R-:W-:-:S04]  /*02b0*/  IMAD R9, R10, R5, RZ ;  /* 0x000000050a097224 */ /* 0x000fc800078e02ff */
[----:B------:R-:W-:-:S06]  /*02c0*/  IMAD.HI.U32 R7, R7, R9, R6 ;  /* 0x0000000907077227 */ /* 0x000fcc00078e0006 */
[----:B------:R-:W-:-:S04]  /*02d0*/  IMAD.HI.U32 R7, R7, R2, RZ ;  /* 0x0000000207077227 */ /* 0x000fc800078e00ff */
[----:B------:R-:W-:-:S04]  /*02e0*/  IMAD.MOV R7, RZ, RZ, -R7 ;  /* 0x000000ffff077224 */ /* 0x000fc800078e0a07 */
[----:B------:R-:W-:-:S05]  /*02f0*/  IMAD R10, R5, R7, R2 ;  /* 0x00000007050a7224 */ /* 0x000fca00078e0202 */
[----:B------:R-:W-:-:S13]  /*0300*/  ISETP.GE.U32.AND P0, PT, R10, R5, PT ;  /* 0x000000050a00720c */ /* 0x000fda0003f06070 */
[----:B------:R-:W-:-:S04]  /*0310*/  @P0 IADD3 R10, PT, PT, R10, -R5, RZ ;  /* 0x800000050a0a0210 */ /* 0x000fc80007ffe0ff */
[----:B------:R-:W-:-:S13]  /*0320*/  ISETP.GE.U32.AND P0, PT, R10, R5, PT ;  /* 0x000000050a00720c */ /* 0x000fda0003f06070 */
[----:B------:R-:W-:Y:S01]  /*0330*/  @P0 IMAD.IADD R10, R10, 0x1, -R5 ;  /* 0x000000010a0a0824 */ /* 0x000fe200078e0a05 */
[----:B------:R-:W-:-:S04]  /*0340*/  @!P1 LOP3.LUT R10, RZ, R5, RZ, 0x33, !PT ;  /* 0x00000005ff0a9212 */ /* 0x000fc800078e33ff */
[----:B------:R-:W-:-:S04]  /*0350*/  ISETP.NE.U32.AND P0, PT, R10, RZ, PT ;  /* 0x000000ff0a00720c */ /* 0x000fc80003f05070 */
[----:B------:R-:W-:Y:S01]  /*0360*/  ISETP.NE.AND.EX P0, PT, RZ, RZ, PT, P0 ;  /* 0x000000ffff00720c */ /* 0x000fe20003f05300 */
[----:B------:R-:W-:-:S12]  /*0370*/  BRA `(.L_x_4) ;  /* 0x0000000000107947 */ /* 0x000fd80003800000 */
.L_x_3:
[----:B------:R-:W-:-:S07]  /*0380*/  MOV R6, 0x3a0 ;  /* 0x000003a000067802 */ /* 0x000fce0000000f00 */
[----:B------:R-:W-:Y:S05]  /*0390*/  CALL.REL.NOINC `($__internal_0_$__cuda_sm20_rem_u64) ;  /* 0x0000000000547944 */ /* 0x000fea0003c00000 */
[----:B------:R-:W-:-:S04]  /*03a0*/  ISETP.NE.U32.AND P0, PT, R8, RZ, PT ;  /* 0x000000ff0800720c */ /* 0x000fc80003f05070 */
[----:B------:R-:W-:-:S13]  /*03b0*/  ISETP.NE.AND.EX P0, PT, R9, RZ, PT, P0 ;  /* 0x000000ff0900720c */ /* 0x000fda0003f05300 */
.L_x_4:
[----:B------:R-:W-:Y:S05]  /*03c0*/  BSYNC.RECONVERGENT B1 ;  /* 0x0000000000017941 */ /* 0x000fea0003800200 */
.L_x_2:
[----:B------:R-:W-:Y:S01]  /*03d0*/  PRMT R6, RZ, 0x7610, R6 ;  /* 0x00007610ff067816 */ /* 0x000fe20000000006 */
[----:B------:R-:W-:Y:S06]  /*03e0*/  @!P0 BRA `(.L_x_1) ;  /* 0x0000000000288947 */ /* 0x000fec0003800000 */
[----:B------:R-:W-:-:S05]  /*03f0*/  IADD3 R5, P0, PT, R5, 0x2, RZ ;  /* 0x0000000205057810 */ /* 0x000fca0007f1e0ff */
[----:B------:R-:W-:Y:S02]  /*0400*/  IMAD.X R4, RZ, RZ, R4, P0 ;  /* 0x000000ffff047224 */ /* 0x000fe400000e0604 */
[----:B------:R-:W-:-:S04]  /*0410*/  IMAD.WIDE.U32 R6, R5, R5, RZ ;  /* 0x0000000505067225 */ /* 0x000fc800078e00ff */
[----:B------:R-:W-:Y:S01]  /*0420*/  IMAD R8, R4, R5, RZ ;  /* 0x0000000504087224 */ /* 0x000fe200078e02ff */
[----:B------:R-:W-:-:S03]  /*0430*/  ISETP.GT.U32.AND P0, PT, R6, R2, PT ;  /* 0x000000020600720c */ /* 0x000fc60003f04070 */
[----:B------:R-:W-:-:S04]  /*0440*/  IMAD R9, R5, R4, R8 ;  /* 0x0000000405097224 */ /* 0x000fc800078e0208 */
[----:B------:R-:W-:-:S05]  /*0450*/  IMAD.IADD R6, R7, 0x1, R9 ;  /* 0x0000000107067824 */ /* 0x000fca00078e0209 */
[----:B------:R-:W-:-:S13]  /*0460*/  ISETP.GT.U32.AND.EX P0, PT, R6, R3, PT, P0 ;  /* 0x000000030600720c */ /* 0x000fda0003f04100 */
[----:B------:R-:W-:Y:S05]  /*0470*/  @!P0 BRA `(.L_x_5) ;  /* 0xfffffffc00608947 */ /* 0x000fea000383ffff */
[----:B------:R-:W-:-:S07]  /*0480*/  HFMA2 R6, -RZ, RZ, 0, 5.9604644775390625e-08 ;  /* 0x00000001ff067431 */ /* 0x000fce00000001ff */
.L_x_1:
[----:B------:R-:W-:Y:S05]  /*0490*/  BSYNC.RECONVERGENT B0 ;  /* 0x0000000000007941 */ /* 0x000fea0003800200 */
.L_x_0:
[----:B------:R-:W0:Y:S02]  /*04a0*/  LDCU.64 UR6, c[0x0][0x390] ;  /* 0x00007200ff0677ac */ /* 0x000e240008000a00 */
[----:B0-----:R-:W-:-:S05]  /*04b0*/  IADD3 R2, P0, PT, R0, UR6, RZ ;  /* 0x0000000600027c10 */ /* 0x001fca000ff1e0ff */
[----:B------:R-:W-:-:S05]  /*04c0*/  IMAD.X R3, RZ, RZ, UR7, P0 ;  /* 0x00000007ff037e24 */ /* 0x000fca00080e06ff */
[----:B------:R-:W-:Y:S01]  /*04d0*/  STG.E.U8 desc[UR4][R2.64], R6 ;  /* 0x0000000602007986 */ /* 0x000fe2000c101104 */
[----:B------:R-:W-:Y:S05]  /*04e0*/  EXIT ;  /* 0x000000000000794d */ /* 0x000fea0003800000 */
        .weak           $__internal_0_$__cuda_sm20_rem_u64
        .type           $__internal_0_$__cuda_sm20_rem_u64,@function
        .size           $__internal_0_$__cuda_sm20_rem_u64,(.L_x_7 - $__internal_0_$__cuda_sm20_rem_u64)
$__internal_0_$__cuda_sm20_rem_u64:
[----:B------:R-:W-:Y:S02]  /*04f0*/  IMAD.MOV.U32 R12, RZ, RZ, R5 ;  /* 0x000000ffff0c7224 */ /* 0x000fe400078e0005 */
[----:B------:R-:W-:-:S04]  /*0500*/  IMAD.MOV.U32 R13, RZ, RZ, R4 ;  /* 0x000000ffff0d7224 */ /* 0x000fc800078e0004 */
[----:B------:R-:W0:Y:S08]  /*0510*/  I2F.U64.RP R7, R12 ;  /* 0x0000000c00077312 */ /* 0x000e300000309000 */
[----:B0-----:R-:W0:Y:S02]  /*0520*/  MUFU.RCP R7, R7 ;  /* 0x0000000700077308 */ /* 0x001e240000001000 */
[----:B0-----:R-:W-:-:S06]  /*0530*/  IADD3 R8, PT, PT, R7, 0x1ffffffe, RZ ;  /* 0x1ffffffe07087810 */ /* 0x001fcc0007ffe0ff */
[----:B------:R-:W0:Y:S02]  /*0540*/  F2I.U64.TRUNC R8, R8 ;  /* 0x0000000800087311 */ /* 0x000e24000020d800 */
[----:B0-----:R-:W-:-:S04]  /*0550*/  IMAD.WIDE.U32 R10, R8, R5, RZ ;  /* 0x00000005080a7225 */ /* 0x001fc800078e00ff */
[----:B------:R-:W-:Y:S01]  /*0560*/  IMAD R11, R8, R4, R11 ;  /* 0x00000004080b7224 */ /* 0x000fe200078e020b */
[----:B------:R-:W-:-:S03]  /*0570*/  IADD3 R15, P0, PT, RZ, -R10, RZ ;  /* 0x8000000aff0f7210 */ /* 0x000fc60007f1e0ff */
[----:B------:R-:W-:Y:S02]  /*0580*/  IMAD R11, R9, R5, R11 ;  /* 0x00000005090b7224 */ /* 0x000fe400078e020b */
[----:B------:R-:W-:-:S04]  /*0590*/  IMAD.HI.U32 R10, R8, R15, RZ ;  /* 0x0000000f080a7227 */ /* 0x000fc800078e00ff */
[----:B------:R-:W-:Y:S02]  /*05a0*/  IMAD.X R17, RZ, RZ, ~R11, P0 ;  /* 0x000000ffff117224 */ /* 0x000fe400000e0e0b */
[----:B------:R-:W-:Y:S02]  /*05b0*/  IMAD.MOV.U32 R11, RZ, RZ, R8 ;  /* 0x000000ffff0b7224 */ /* 0x000fe400078e0008 */
[-C--:B------:R-:W-:Y:S02]  /*05c0*/  IMAD R13, R9, R17.reuse, RZ ;  /* 0x00000011090d7224 */ /* 0x080fe400078e02ff */
[----:B------:R-:W-:-:S04]  /*05d0*/  IMAD.WIDE.U32 R10, P0, R8, R17, R10 ;  /* 0x00000011080a7225 */ /* 0x000fc8000780000a */
[----:B------:R-:W-:-:S04]  /*05e0*/  IMAD.HI.U32 R7, R9, R17, RZ ;  /* 0x0000001109077227 */ /* 0x000fc800078e00ff */
[----:B------:R-:W-:-:S04]  /*05f0*/  IMAD.HI.U32 R10, P1, R9, R15, R10 ;  /* 0x0000000f090a7227 */ /* 0x000fc8000782000a */
[----:B------:R-:W-:Y:S01]  /*0600*/  IMAD.X R7, R7, 0x1, R9, P0 ;  /* 0x0000000107077824 */ /* 0x000fe200000e0609 */
[----:B------:R-:W-:-:S04]  /*0610*/  IADD3 R11, P2, PT, R13, R10, RZ ;  /* 0x0000000a0d0b7210 */ /* 0x000fc80007f5e0ff */
[----:B------:R-:W-:Y:S01]  /*0620*/  IADD3.X R7, PT, PT, RZ, RZ, R7, P2, P1 ;  /* 0x000000ffff077210 */ /* 0x000fe200017e2407 */
[----:B------:R-:W-:-:S04]  /*0630*/  IMAD.WIDE.U32 R8, R11, R5, RZ ;  /* 0x000000050b087225 */ /* 0x000fc800078e00ff */
[----:B------:R-:W-:Y:S01]  /*0640*/  IMAD R10, R11, R4, R9 ;  /* 0x000000040b0a7224 */ /* 0x000fe200078e0209 */
[----:B------:R-:W-:-:S03]  /*0650*/  IADD3 R9, P0, PT, RZ, -R8, RZ ;  /* 0x80000008ff097210 */ /* 0x000fc60007f1e0ff */
[----:B------:R-:W-:Y:S02]  /*0660*/  IMAD R8, R7, R5, R10 ;  /* 0x0000000507087224 */ /* 0x000fe400078e020a */
[----:B------:R-:W-:-:S03]  /*0670*/  IMAD.HI.U32 R10, R11, R9, RZ ;  /* 0x000000090b0a7227 */ /* 0x000fc600078e00ff */
[----:B------:R-:W-:-:S05]  /*0680*/  IADD3.X R8, PT, PT, RZ, ~R8, RZ, P0, !PT ;  /* 0x80000008ff087210 */ /* 0x000fca00007fe4ff */
[----:B------:R-:W-:-:S04]  /*0690*/  IMAD.WIDE.U32 R10, P0, R11, R8, R10 ;  /* 0x000000080b0a7225 */ /* 0x000fc8000780000a */
[C---:B------:R-:W-:Y:S02]  /*06a0*/  IMAD R12, R7.reuse, R8, RZ ;  /* 0x00000008070c7224 */ /* 0x040fe400078e02ff */
[----:B------:R-:W-:-:S04]  /*06b0*/  IMAD.HI.U32 R11, P1, R7, R9, R10 ;  /* 0x00000009070b7227 */ /* 0x000fc8000782000a */
[----:B------:R-:W-:Y:S01]  /*06c0*/  IMAD.HI.U32 R8, R7, R8, RZ ;  /* 0x0000000807087227 */ /* 0x000fe200078e00ff */
[----:B------:R-:W-:-:S03]  /*06d0*/  IADD3 R11, P2, PT, R12, R11, RZ ;  /* 0x0000000b0c0b7210 */ /* 0x000fc60007f5e0ff */
[----:B------:R-:W-:Y:S02]  /*06e0*/  IMAD.X R7, R8, 0x1, R7, P0 ;  /* 0x0000000108077824 */ /* 0x000fe400000e0607 */
[----:B------:R-:W-:-:S03]  /*06f0*/  IMAD.HI.U32 R8, R11, R2, RZ ;  /* 0x000000020b087227 */ /* 0x000fc600078e00ff */
[----:B------:R-:W-:Y:S01]  /*0700*/  IADD3.X R7, PT, PT, RZ, RZ, R7, P2, P1 ;  /* 0x000000ffff077210 */ /* 0x000fe200017e2407 */
[----:B------:R-:W-:Y:S02]  /*0710*/  IMAD.MOV.U32 R9, RZ, RZ, RZ ;  /* 0x000000ffff097224 */ /* 0x000fe400078e00ff */
[----:B------:R-:W-:-:S04]  /*0720*/  IMAD.WIDE.U32 R8, R11, R3, R8 ;  /* 0x000000030b087225 */ /* 0x000fc800078e0008 */
[C---:B------:R-:W-:Y:S02]  /*0730*/  IMAD R11, R7.reuse, R3, RZ ;  /* 0x00000003070b7224 */ /* 0x040fe400078e02ff */
[----:B------:R-:W-:-:S04]  /*0740*/  IMAD.HI.U32 R8, P0, R7, R2, R8 ;  /* 0x0000000207087227 */ /* 0x000fc80007800008 */
[----:B------:R-:W-:Y:S01]  /*0750*/  IMAD.HI.U32 R7, R7, R3, RZ ;  /* 0x0000000307077227 */ /* 0x000fe200078e00ff */
[----:B------:R-:W-:-:S03]  /*0760*/  IADD3 R11, P1, PT, R11, R8, RZ ;  /* 0x000000080b0b7210 */ /* 0x000fc60007f3e0ff */
[----:B------:R-:W-:Y:S02]  /*0770*/  IMAD.X R7, RZ, RZ, R7, P0 ;  /* 0x000000ffff077224 */ /* 0x000fe400000e0607 */
[----:B------:R-:W-:-:S03]  /*0780*/  IMAD.WIDE.U32 R8, R11, R5, RZ ;  /* 0x000000050b087225 */ /* 0x000fc600078e00ff */
[----:B------:R-:W-:Y:S01]  /*0790*/  IADD3.X R10, PT, PT, RZ, R7, RZ, P1, !PT ;  /* 0x00000007ff0a7210 */ /* 0x000fe20000ffe4ff */
[----:B------:R-:W-:Y:S01]  /*07a0*/  IMAD R11, R11, R4, R9 ;  /* 0x000000040b0b7224 */ /* 0x000fe200078e0209 */
[----:B------:R-:W-:-:S03]  /*07b0*/  IADD3 R8, P1, PT, -R8, R2, RZ ;  /* 0x0000000208087210 */ /* 0x000fc60007f3e1ff */
[-C--:B------:R-:W-:Y:S01]  /*07c0*/  IMAD R10, R10, R5.reuse, R11 ;  /* 0x000000050a0a7224 */ /* 0x080fe200078e020b */
[----:B------:R-:W-:-:S03]  /*07d0*/  ISETP.GE.U32.AND P0, PT, R8, R5, PT ;  /* 0x000000050800720c */ /* 0x000fc60003f06070 */
[----:B------:R-:W-:Y:S01]  /*07e0*/  IMAD.X R9, R3, 0x1, ~R10, P1 ;  /* 0x0000000103097824 */ /* 0x000fe200008e0e0a */
[----:B------:R-:W-:-:S04]  /*07f0*/  IADD3 R10, P1, PT, -R5, R8, RZ ;  /* 0x00000008050a7210 */ /* 0x000fc80007f3e1ff */
[C---:B------:R-:W-:Y:S01]  /*0800*/  ISETP.GE.U32.AND.EX P0, PT, R9.reuse, R4, PT, P0 ;  /* 0x000000040900720c */ /* 0x040fe20003f06100 */
[----:B------:R-:W-:Y:S01]  /*0810*/  IMAD.X R7, R9, 0x1, ~R4, P1 ;  /* 0x0000000109077824 */ /* 0x000fe200008e0e04 */
[----:B------:R-:W-:Y:S02]  /*0820*/  ISETP.NE.U32.AND P1, PT, R5, RZ, PT ;  /* 0x000000ff0500720c */ /* 0x000fe40003f25070 */
[----:B------:R-:W-:Y:S02]  /*0830*/  SEL R10, R10, R8, P0 ;  /* 0x000000080a0a7207 */ /* 0x000fe40000000000 */
[----:B------:R-:W-:Y:S02]  /*0840*/  SEL R7, R7, R9, P0 ;  /* 0x0000000907077207 */ /* 0x000fe40000000000 */
[----:B------:R-:W-:Y:S02]  /*0850*/  ISETP.GE.U32.AND P0, PT, R10, R5, PT ;  /* 0x000000050a00720c */ /* 0x000fe40003f06070 */
[----:B------:R-:W-:-:S02]  /*0860*/  IADD3 R8, P2, PT, -R5, R10, RZ ;  /* 0x0000000a05087210 */ /* 0x000fc40007f5e1ff */
[----:B------:R-:W-:Y:S02]  /*0870*/  ISETP.GE.U32.AND.EX P0, PT, R7, R4, PT, P0 ;  /* 0x000000040700720c */ /* 0x000fe40003f06100 */
[CC--:B------:R-:W-:Y:S02]  /*0880*/  IADD3.X R9, PT, PT, ~R4.reuse, R7.reuse, RZ, P2, !PT ;  /* 0x0000000704097210 */ /* 0x0c0fe400017fe5ff */
[----:B------:R-:W-:Y:S02]  /*0890*/  ISETP.NE.AND.EX P1, PT, R4, RZ, PT, P1 ;  /* 0x000000ff0400720c */ /* 0x000fe40003f25310 */
[----:B------:R-:W-:Y:S01]  /*08a0*/  SEL R9, R9, R7, P0 ;  /* 0x0000000709097207 */ /* 0x000fe20000000000 */
[----:B------:R-:W-:Y:S01]  /*08b0*/  IMAD.MOV.U32 R7, RZ, RZ, 0x0 ;  /* 0x00000000ff077424 */ /* 0x000fe200078e00ff */
[----:B------:R-:W-:Y:S02]  /*08c0*/  SEL R8, R8, R10, P0 ;  /* 0x0000000a08087207 */ /* 0x000fe40000000000 */
[----:B------:R-:W-:-:S02]  /*08d0*/  SEL R9, R9, 0xffffffff, P1 ;  /* 0xffffffff09097807 */ /* 0x000fc40000800000 */
[----:B------:R-:W-:Y:S01]  /*08e0*/  SEL R8, R8, 0xffffffff, P1 ;  /* 0xffffffff08087807 */ /* 0x000fe20000800000 */
[----:B------:R-:W-:Y:S06]  /*08f0*/  RET.REL.NODEC R6 `(_Z3runjPmPc) ;  /* 0xfffffff406c07950 */ /* 0x000fec0003c3ffff */
.L_x_6:
[----:B------:R-:W-:-:S00]  /*0900*/  BRA `(.L_x_6) ;  /* 0xfffffffc00fc7947 */ /* 0x000fc0000383ffff */
[----:B------:R-:W-:-:S00]  /*0910*/  NOP ;  /* 0x0000000000007918 */ /* 0x000fc00000000000 */
        /* <DEDUP_REMOVED lines=14> */
.L_x_7:


//--------------------- .nv.shared.reserved.0     --------------------------
	.section	.nv.shared.reserved.0,"aw",@nobits
	.weak		__nv_reservedSMEM_offset_0_alias
	.size		__nv_reservedSMEM_offset_0_alias, 0, 64
	.other		__nv_reservedSMEM_offset_0_alias,@"STO_CUDA_RESERVED_SHARED STV_DEFAULT"
__nv_reservedSMEM_offset_0_alias:
	.zero		0
	.zero		64


//--------------------- .nv.constant0._Z3runjPmPc --------------------------
	.section	.nv.constant0._Z3runjPmPc,"a",@progbits
	.sectionflags	@""
	.align	4
.nv.constant0._Z3runjPmPc:
	.zero		920


//--------------------- SYMBOLS --------------------------

	.type		.nv.reservedSmem.offset0,@object
	.size		.nv.reservedSmem.offset0,0x4
